//
// Generated by NVIDIA NVVM Compiler
//
// Compiler Build ID: CL-36424714
// Cuda compilation tools, release 13.0, V13.0.88
// Based on NVVM 20.0.0
//

.version 9.0
.target sm_100
.address_size 64

	// .globl	_Z16_hawk_minmax_gpuPiiS_
.global .attribute(.managed) .align 4 .b8 source[40000000];
.global .attribute(.managed) .align 4 .b8 _partial_results[312504];
.global .attribute(.managed) .align 4 .b8 final_result[8];
// _ZZ16_hawk_minmax_gpuPiiS_E7leo_min has been demoted
// _ZZ16_hawk_minmax_gpuPiiS_E7leo_max has been demoted

.visible .entry _Z16_hawk_minmax_gpuPiiS_(
	.param .u64 .ptr .align 1 _Z16_hawk_minmax_gpuPiiS__param_0,
	.param .u32 _Z16_hawk_minmax_gpuPiiS__param_1,
	.param .u64 .ptr .align 1 _Z16_hawk_minmax_gpuPiiS__param_2
)
{
	.reg .pred 	%p<22>;
	.reg .b32 	%r<116>;
	.reg .b64 	%rd<9>;
	// demoted variable
	.shared .align 4 .b8 _ZZ16_hawk_minmax_gpuPiiS_E7leo_min[1024];
	// demoted variable
	.shared .align 4 .b8 _ZZ16_hawk_minmax_gpuPiiS_E7leo_max[1024];
	ld.param.u64 	%rd2, [_Z16_hawk_minmax_gpuPiiS__param_0];
	ld.param.u32 	%r49, [_Z16_hawk_minmax_gpuPiiS__param_1];
	ld.param.u64 	%rd3, [_Z16_hawk_minmax_gpuPiiS__param_2];
	mov.u32 	%r1, %tid.x;
	mov.u32 	%r2, %ntid.x;
	mov.u32 	%r3, %ctaid.x;
	mul.lo.s32 	%r4, %r2, %r3;
	add.s32 	%r97, %r4, %r1;
	setp.ge.s32 	%p1, %r97, %r49;
	mov.b32 	%r99, 2147483647;
	mov.b32 	%r98, -2147483648;
	@%p1 bra 	$L__BB0_3;
	mov.u32 	%r54, %nctaid.x;
	mul.lo.s32 	%r6, %r54, %r2;
	cvta.to.global.u64 	%rd1, %rd2;
	mov.b32 	%r98, -2147483648;
	mov.b32 	%r99, 2147483647;
$L__BB0_2:
	mul.wide.s32 	%rd4, %r97, 4;
	add.s64 	%rd5, %rd1, %rd4;
	ld.global.u32 	%r55, [%rd5];
	min.s32 	%r99, %r99, %r55;
	max.s32 	%r98, %r98, %r55;
	add.s32 	%r97, %r97, %r6;
	setp.lt.s32 	%p2, %r97, %r49;
	@%p2 bra 	$L__BB0_2;
$L__BB0_3:
	shl.b32 	%r57, %r1, 2;
	mov.u32 	%r58, _ZZ16_hawk_minmax_gpuPiiS_E7leo_min;
	add.s32 	%r15, %r58, %r57;
	st.shared.u32 	[%r15], %r99;
	mov.u32 	%r59, _ZZ16_hawk_minmax_gpuPiiS_E7leo_max;
	add.s32 	%r16, %r59, %r57;
	st.shared.u32 	[%r16], %r98;
	bar.sync 	0;
	setp.gt.u32 	%p3, %r1, 127;
	@%p3 bra 	$L__BB0_5;
	ld.shared.u32 	%r60, [%r15];
	ld.shared.u32 	%r61, [%r15+512];
	min.s32 	%r102, %r60, %r61;
	ld.shared.u32 	%r62, [%r16];
	ld.shared.u32 	%r63, [%r16+512];
	max.s32 	%r103, %r62, %r63;
$L__BB0_5:
	setp.gt.u32 	%p4, %r1, 127;
	bar.sync 	0;
	@%p4 bra 	$L__BB0_7;
	st.shared.u32 	[%r15], %r102;
	st.shared.u32 	[%r16], %r103;
$L__BB0_7:
	bar.sync 	0;
	setp.gt.u32 	%p5, %r1, 63;
	@%p5 bra 	$L__BB0_9;
	ld.shared.u32 	%r64, [%r15];
	ld.shared.u32 	%r65, [%r15+256];
	min.s32 	%r102, %r64, %r65;
	ld.shared.u32 	%r66, [%r16];
	ld.shared.u32 	%r67, [%r16+256];
	max.s32 	%r103, %r66, %r67;
$L__BB0_9:
	setp.gt.u32 	%p6, %r1, 63;
	bar.sync 	0;
	@%p6 bra 	$L__BB0_11;
	st.shared.u32 	[%r15], %r102;
	st.shared.u32 	[%r16], %r103;
$L__BB0_11:
	bar.sync 	0;
	setp.gt.u32 	%p7, %r1, 31;
	@%p7 bra 	$L__BB0_13;
	ld.shared.u32 	%r68, [%r15];
	ld.shared.u32 	%r69, [%r15+128];
	min.s32 	%r102, %r68, %r69;
	ld.shared.u32 	%r70, [%r16];
	ld.shared.u32 	%r71, [%r16+128];
	max.s32 	%r103, %r70, %r71;
$L__BB0_13:
	setp.gt.u32 	%p8, %r1, 31;
	bar.sync 	0;
	@%p8 bra 	$L__BB0_15;
	st.shared.u32 	[%r15], %r102;
	st.shared.u32 	[%r16], %r103;
$L__BB0_15:
	bar.sync 	0;
	setp.gt.u32 	%p9, %r1, 15;
	@%p9 bra 	$L__BB0_17;
	ld.shared.u32 	%r72, [%r15];
	ld.shared.u32 	%r73, [%r15+64];
	min.s32 	%r102, %r72, %r73;
	ld.shared.u32 	%r74, [%r16];
	ld.shared.u32 	%r75, [%r16+64];
	max.s32 	%r103, %r74, %r75;
$L__BB0_17:
	setp.gt.u32 	%p10, %r1, 15;
	bar.sync 	0;
	@%p10 bra 	$L__BB0_19;
	st.shared.u32 	[%r15], %r102;
	st.shared.u32 	[%r16], %r103;
$L__BB0_19:
	bar.sync 	0;
	setp.gt.u32 	%p11, %r1, 7;
	@%p11 bra 	$L__BB0_21;
	ld.shared.u32 	%r76, [%r15];
	ld.shared.u32 	%r77, [%r15+32];
	min.s32 	%r102, %r76, %r77;
	ld.shared.u32 	%r78, [%r16];
	ld.shared.u32 	%r79, [%r16+32];
	max.s32 	%r103, %r78, %r79;
$L__BB0_21:
	setp.gt.u32 	%p12, %r1, 7;
	bar.sync 	0;
	@%p12 bra 	$L__BB0_23;
	st.shared.u32 	[%r15], %r102;
	st.shared.u32 	[%r16], %r103;
$L__BB0_23:
	bar.sync 	0;
	setp.gt.u32 	%p13, %r1, 3;
	@%p13 bra 	$L__BB0_25;
	ld.shared.u32 	%r80, [%r15];
	ld.shared.u32 	%r81, [%r15+16];
	min.s32 	%r102, %r80, %r81;
	ld.shared.u32 	%r82, [%r16];
	ld.shared.u32 	%r83, [%r16+16];
	max.s32 	%r103, %r82, %r83;
$L__BB0_25:
	setp.gt.u32 	%p14, %r1, 3;
	bar.sync 	0;
	@%p14 bra 	$L__BB0_27;
	st.shared.u32 	[%r15], %r102;
	st.shared.u32 	[%r16], %r103;
$L__BB0_27:
	bar.sync 	0;
	setp.gt.u32 	%p15, %r1, 1;
	@%p15 bra 	$L__BB0_29;
	ld.shared.u32 	%r84, [%r15];
	ld.shared.u32 	%r85, [%r15+8];
	min.s32 	%r102, %r84, %r85;
	ld.shared.u32 	%r86, [%r16];
	ld.shared.u32 	%r87, [%r16+8];
	max.s32 	%r103, %r86, %r87;
$L__BB0_29:
	setp.gt.u32 	%p16, %r1, 1;
	bar.sync 	0;
	@%p16 bra 	$L__BB0_31;
	st.shared.u32 	[%r15], %r102;
	st.shared.u32 	[%r16], %r103;
$L__BB0_31:
	bar.sync 	0;
	setp.ne.s32 	%p17, %r1, 0;
	@%p17 bra 	$L__BB0_33;
	ld.shared.u32 	%r88, [%r15];
	ld.shared.u32 	%r89, [_ZZ16_hawk_minmax_gpuPiiS_E7leo_min+4];
	min.s32 	%r102, %r88, %r89;
	ld.shared.u32 	%r90, [%r16];
	ld.shared.u32 	%r91, [_ZZ16_hawk_minmax_gpuPiiS_E7leo_max+4];
	max.s32 	%r103, %r90, %r91;
$L__BB0_33:
	setp.ne.s32 	%p18, %r1, 0;
	bar.sync 	0;
	@%p18 bra 	$L__BB0_35;
	st.shared.u32 	[%r15], %r102;
	st.shared.u32 	[%r16], %r103;
$L__BB0_35:
	setp.ne.s32 	%p19, %r1, 0;
	bar.sync 	0;
	setp.ge.u32 	%p20, %r4, %r49;
	or.pred  	%p21, %p19, %p20;
	@%p21 bra 	$L__BB0_37;
	ld.shared.u32 	%r92, [_ZZ16_hawk_minmax_gpuPiiS_E7leo_min];
	shl.b32 	%r93, %r3, 1;
	cvta.to.global.u64 	%rd6, %rd3;
	mul.wide.u32 	%rd7, %r93, 4;
	add.s64 	%rd8, %rd6, %rd7;
	st.global.u32 	[%rd8], %r92;
	ld.shared.u32 	%r94, [_ZZ16_hawk_minmax_gpuPiiS_E7leo_max];
	st.global.u32 	[%rd8+4], %r94;
$L__BB0_37:
	ret;

}


// ===== COMPILED SASS (sm_100) =====

	.target	sm_100

	.elftype	@"ET_EXEC"


//--------------------- .note.nv.tkinfo           --------------------------
	.section	.note.nv.tkinfo,"",@"SHT_NOTE"
	.sectionflags	@"SHF_NOTE_NV_TKINFO"
	.tkinfo
        /*0018*/ 	.word	0x00000002
        /*0030*/ 	.string	""
        /*0030*/ 	.string	"ptxas"
        /*0030*/ 	.string	"Cuda compilation tools, release 13.0, V13.0.88"
        /*0030*/ 	.string	"Build cuda_13.0.r13.0/compiler.36424714_0"
        /*0030*/ 	.string	"-arch sm_100 -m 64 "



//--------------------- .note.nv.cuinfo           --------------------------
	.section	.note.nv.cuinfo,"",@"SHT_NOTE"
	.sectionflags	@"SHF_NOTE_NV_CUINFO"
        /*0018*/ 	.short	0x0002
        /*001a*/ 	.short	0x0064
        /*001c*/ 	.short	0x0082
	.zero		2


//--------------------- .nv.info                  --------------------------
	.section	.nv.info,"",@"SHT_CUDA_INFO"
	.align	4


	//----- nvinfo : EIATTR_REGCOUNT
	.align		4
        /*0000*/ 	.byte	0x04, 0x2f
        /*0002*/ 	.short	(.L_4 - .L_3)
	.align		4
.L_3:
        /*0004*/ 	.word	index@(_Z16_hawk_minmax_gpuPiiS_)
        /*0008*/ 	.word	0x00000010


	//----- nvinfo : EIATTR_FRAME_SIZE
	.align		4
.L_4:
        /*000c*/ 	.byte	0x04, 0x11
        /*000e*/ 	.short	(.L_6 - .L_5)
	.align		4
.L_5:
        /*0010*/ 	.word	index@(_Z16_hawk_minmax_gpuPiiS_)
        /*0014*/ 	.word	0x00000000


	//----- nvinfo : EIATTR_MIN_STACK_SIZE
	.align		4
.L_6:
        /*0018*/ 	.byte	0x04, 0x12
        /*001a*/ 	.short	(.L_8 - .L_7)
	.align		4
.L_7:
        /*001c*/ 	.word	index@(_Z16_hawk_minmax_gpuPiiS_)
        /*0020*/ 	.word	0x00000000
.L_8:


//--------------------- .nv.compat                --------------------------
	.section	.nv.compat,"",@"SHT_CUDA_COMPAT_INFO"
	.align	4
        /*0000*/ 	.byte	0x02, 0x09, 0x00, 0x00, 0x02, 0x02, 0x01, 0x00, 0x02, 0x05, 0x05, 0x00, 0x03, 0x07, 0x01, 0x01
        /*0010*/ 	.byte	0x02, 0x03, 0x00, 0x00, 0x02, 0x06, 0x01, 0x00, 0x04, 0x0b, 0x08, 0x00, 0x09, 0x00, 0x00, 0x00
        /*0020*/ 	.byte	0x00, 0x00, 0x00, 0x00


//--------------------- .nv.info._Z16_hawk_minmax_gpuPiiS_ --------------------------
	.section	.nv.info._Z16_hawk_minmax_gpuPiiS_,"",@"SHT_CUDA_INFO"
	.sectionflags	@""
	.align	4


	//----- nvinfo : EIATTR_CUDA_API_VERSION
	.align		4
        /*0000*/ 	.byte	0x04, 0x37
        /*0002*/ 	.short	(.L_10 - .L_9)
.L_9:
        /*0004*/ 	.word	0x00000082


	//----- nvinfo : EIATTR_KPARAM_INFO
	.align		4
.L_10:
        /*0008*/ 	.byte	0x04, 0x17
        /*000a*/ 	.short	(.L_12 - .L_11)
.L_11:
        /*000c*/ 	.word	0x00000000
        /*0010*/ 	.short	0x0002
        /*0012*/ 	.short	0x0010
        /*0014*/ 	.byte	0x00, 0xf5, 0x21, 0x00


	//----- nvinfo : EIATTR_KPARAM_INFO
	.align		4
.L_12:
        /*0018*/ 	.byte	0x04, 0x17
        /*001a*/ 	.short	(.L_14 - .L_13)
.L_13:
        /*001c*/ 	.word	0x00000000
        /*0020*/ 	.short	0x0001
        /*0022*/ 	.short	0x0008
        /*0024*/ 	.byte	0x00, 0xf0, 0x11, 0x00


	//----- nvinfo : EIATTR_KPARAM_INFO
	.align		4
.L_14:
        /*0028*/ 	.byte	0x04, 0x17
        /*002a*/ 	.short	(.L_16 - .L_15)
.L_15:
        /*002c*/ 	.word	0x00000000
        /*0030*/ 	.short	0x0000
        /*0032*/ 	.short	0x0000
        /*0034*/ 	.byte	0x00, 0xf5, 0x21, 0x00


	//----- nvinfo : EIATTR_SPARSE_MMA_MASK
	.align		4
.L_16:
        /*0038*/ 	.byte	0x03, 0x50
        /*003a*/ 	.short	0x0000


	//----- nvinfo : EIATTR_MAXREG_COUNT
	.align		4
        /*003c*/ 	.byte	0x03, 0x1b
        /*003e*/ 	.short	0x00ff


	//----- nvinfo : EIATTR_NUM_BARRIERS
	.align		4
        /*0040*/ 	.byte	0x02, 0x4c
        /*0042*/ 	.byte	0x01
	.zero		1


	//----- nvinfo : EIATTR_MERCURY_ISA_VERSION
	.align		4
        /*0044*/ 	.byte	0x03, 0x5f
        /*0046*/ 	.short	0x0101


	//----- nvinfo : EIATTR_VRC_CTA_INIT_COUNT
	.align		4
        /*0048*/ 	.byte	0x02, 0x4a
	.zero		1
	.zero		1


	//----- nvinfo : EIATTR_EXIT_INSTR_OFFSETS
	.align		4
        /*004c*/ 	.byte	0x04, 0x1c
        /*004e*/ 	.short	(.L_18 - .L_17)


	//   ....[0]....
.L_17:
        /*0050*/ 	.word	0x000007f0


	//   ....[1]....
        /*0054*/ 	.word	0x00000870


	//----- nvinfo : EIATTR_CRS_STACK_SIZE
	.align		4
.L_18:
        /*0058*/ 	.byte	0x04, 0x1e
        /*005a*/ 	.short	(.L_20 - .L_19)
.L_19:
        /*005c*/ 	.word	0x00000000


	//----- nvinfo : EIATTR_CBANK_PARAM_SIZE
	.align		4
.L_20:
        /*0060*/ 	.byte	0x03, 0x19
        /*0062*/ 	.short	0x0018


	//----- nvinfo : EIATTR_PARAM_CBANK
	.align		4
        /*0064*/ 	.byte	0x04, 0x0a
        /*0066*/ 	.short	(.L_22 - .L_21)
	.align		4
.L_21:
        /*0068*/ 	.word	index@(.nv.constant0._Z16_hawk_minmax_gpuPiiS_)
        /*006c*/ 	.short	0x0380
        /*006e*/ 	.short	0x0018


	//----- nvinfo : EIATTR_SW_WAR
	.align		4
.L_22:
        /*0070*/ 	.byte	0x04, 0x36
        /*0072*/ 	.short	(.L_24 - .L_23)
.L_23:
        /*0074*/ 	.word	0x00000008
.L_24:


//--------------------- .nv.callgraph             --------------------------
	.section	.nv.callgraph,"",@"SHT_CUDA_CALLGRAPH"
	.align	4
	.sectionentsize	8
	.align		4
        /*0000*/ 	.word	0x00000000
	.align		4
        /*0004*/ 	.word	0xffffffff
	.align		4
        /*0008*/ 	.word	0x00000000
	.align		4
        /*000c*/ 	.word	0xfffffffe
	.align		4
        /*0010*/ 	.word	0x00000000
	.align		4
        /*0014*/ 	.word	0xfffffffd
	.align		4
        /*0018*/ 	.word	0x00000000
	.align		4
        /*001c*/ 	.word	0xfffffffc


//--------------------- .nv.constant4             --------------------------
	.section	.nv.constant4,"a",@progbits
	.align	8
	.align		8
.nv.constant4:
        /*0000*/ 	.dword	source
	.align		8
        /*0008*/ 	.dword	_partial_results
	.align		8
        /*0010*/ 	.dword	final_result


//--------------------- .text._Z16_hawk_minmax_gpuPiiS_ --------------------------
	.section	.text._Z16_hawk_minmax_gpuPiiS_,"ax",@progbits
	.align	128
        .global         _Z16_hawk_minmax_gpuPiiS_
        .type           _Z16_hawk_minmax_gpuPiiS_,@function
        .size           _Z16_hawk_minmax_gpuPiiS_,(.L_x_4 - _Z16_hawk_minmax_gpuPiiS_)
        .other          _Z16_hawk_minmax_gpuPiiS_,@"STO_CUDA_ENTRY STV_DEFAULT"
_Z16_hawk_minmax_gpuPiiS_:
.text._Z16_hawk_minmax_gpuPiiS_:
[----:B------:R-:W-:Y:S01]  /*0000*/  LDC R1, c[0x0][0x37c] ;  /* 0x0000df00ff017b82 */ /* 0x000fe20000000800 */
[----:B------:R-:W0:Y:S01]  /*0010*/  S2R R0, SR_CTAID.X ;  /* 0x0000000000007919 */ /* 0x000e220000002500 */
[----:B------:R-:W0:Y:S01]  /*0020*/  LDCU UR7, c[0x0][0x360] ;  /* 0x00006c00ff0777ac */ /* 0x000e220008000800 */
[----:B------:R-:W-:Y:S01]  /*0030*/  BSSY.RECONVERGENT B0, `(.L_x_0) ;  /* 0x0000017000007945 */ /* 0x000fe20003800200 */
[----:B------:R-:W-:Y:S01]  /*0040*/  IMAD.MOV.U32 R8, RZ, RZ, 0x7fffffff ;  /* 0x7fffffffff087424 */ /* 0x000fe200078e00ff */
[----:B------:R-:W1:Y:S01]  /*0050*/  S2R R2, SR_TID.X ;  /* 0x0000000000027919 */ /* 0x000e620000002100 */
[----:B------:R-:W2:Y:S01]  /*0060*/  LDCU UR10, c[0x0][0x388] ;  /* 0x00007100ff0a77ac */ /* 0x000ea20008000800 */
[----:B------:R-:W-:Y:S01]  /*0070*/  IMAD.MOV.U32 R11, RZ, RZ, -0x80000000 ;  /* 0x80000000ff0b7424 */ /* 0x000fe200078e00ff */
[----:B------:R-:W3:Y:S01]  /*0080*/  LDCU.64 UR8, c[0x0][0x358] ;  /* 0x00006b00ff0877ac */ /* 0x000ee20008000a00 */
[----:B0-----:R-:W-:-:S04]  /*0090*/  IMAD R3, R0, UR7, RZ ;  /* 0x0000000700037c24 */ /* 0x001fc8000f8e02ff */
[----:B-1----:R-:W-:-:S05]  /*00a0*/  IMAD.IADD R4, R3, 0x1, R2 ;  /* 0x0000000103047824 */ /* 0x002fca00078e0202 */
[----:B--2---:R-:W-:-:S13]  /*00b0*/  ISETP.GE.AND P0, PT, R4, UR10, PT ;  /* 0x0000000a04007c0c */ /* 0x004fda000bf06270 */
[----:B---3--:R-:W-:Y:S05]  /*00c0*/  @P0 BRA `(.L_x_1) ;  /* 0x0000000000340947 */ /* 0x008fea0003800000 */
[----:B------:R-:W0:Y:S01]  /*00d0*/  LDC R10, c[0x0][0x370] ;  /* 0x0000dc00ff0a7b82 */ /* 0x000e220000000800 */
[----:B------:R-:W-:Y:S02]  /*00e0*/  IMAD.MOV.U32 R9, RZ, RZ, R4 ;  /* 0x000000ffff097224 */ /* 0x000fe400078e0004 */
[----:B------:R-:W-:Y:S02]  /*00f0*/  IMAD.MOV.U32 R11, RZ, RZ, -0x80000000 ;  /* 0x80000000ff0b7424 */ /* 0x000fe400078e00ff */
[----:B------:R-:W-:-:S03]  /*0100*/  IMAD.MOV.U32 R8, RZ, RZ, 0x7fffffff ;  /* 0x7fffffffff087424 */ /* 0x000fc600078e00ff */
[----:B------:R-:W1:Y:S01]  /*0110*/  LDC.64 R6, c[0x0][0x380] ;  /* 0x0000e000ff067b82 */ /* 0x000e620000000a00 */
[----:B0-----:R-:W-:-:S07]  /*0120*/  IMAD R10, R10, UR7, RZ ;  /* 0x000000070a0a7c24 */ /* 0x001fce000f8e02ff */
.L_x_2:
[----:B-1----:R-:W-:-:S06]  /*0130*/  IMAD.WIDE R4, R9, 0x4, R6 ;  /* 0x0000000409047825 */ /* 0x002fcc00078e0206 */
[----:B------:R-:W2:Y:S01]  /*0140*/  LDG.E R4, desc[UR8][R4.64] ;  /* 0x0000000804047981 */ /* 0x000ea2000c1e1900 */
[----:B------:R-:W-:-:S05]  /*0150*/  IMAD.IADD R9, R10, 0x1, R9 ;  /* 0x000000010a097824 */ /* 0x000fca00078e0209 */
[----:B------:R-:W-:Y:S02]  /*0160*/  ISETP.GE.AND P0, PT, R9, UR10, PT ;  /* 0x0000000a09007c0c */ /* 0x000fe4000bf06270 */
[C---:B--2---:R-:W-:Y:S02]  /*0170*/  VIMNMX R8, PT, PT, R4.reuse, R8, PT ;  /* 0x0000000804087248 */ /* 0x044fe40003fe0100 */
[----:B------:R-:W-:-:S09]  /*0180*/  VIMNMX R11, PT, PT, R4, R11, !PT ;  /* 0x0000000b040b7248 */ /* 0x000fd20007fe0100 */
[----:B------:R-:W-:Y:S05]  /*0190*/  @!P0 BRA `(.L_x_2) ;  /* 0xfffffffc00e48947 */ /* 0x000fea000383ffff */
.L_x_1:
[----:B------:R-:W-:Y:S05]  /*01a0*/  BSYNC.RECONVERGENT B0 ;  /* 0x0000000000007941 */ /* 0x000fea0003800200 */
.L_x_0:
[----:B------:R-:W0:Y:S01]  /*01b0*/  S2UR UR6, SR_CgaCtaId ;  /* 0x00000000000679c3 */ /* 0x000e220000008800 */
[----:B------:R-:W-:Y:S01]  /*01c0*/  UMOV UR4, 0x400 ;  /* 0x0000040000047882 */ /* 0x000fe20000000000 */
[C---:B------:R-:W-:Y:S01]  /*01d0*/  ISETP.GT.U32.AND P0, PT, R2.reuse, 0x7f, PT ;  /* 0x0000007f0200780c */ /* 0x040fe20003f04070 */
[----:B------:R-:W-:Y:S01]  /*01e0*/  UIADD3 UR5, UPT, UPT, UR4, 0x400, URZ ;  /* 0x0000040004057890 */ /* 0x000fe2000fffe0ff */
[----:B------:R-:W-:Y:S01]  /*01f0*/  ISETP.GT.U32.AND P1, PT, R2, 0x3f, PT ;  /* 0x0000003f0200780c */ /* 0x000fe20003f24070 */
[----:B0-----:R-:W-:Y:S02]  /*0200*/  ULEA UR4, UR6, UR4, 0x18 ;  /* 0x0000000406047291 */ /* 0x001fe4000f8ec0ff */
[----:B------:R-:W-:-:S04]  /*0210*/  ULEA UR5, UR6, UR5, 0x18 ;  /* 0x0000000506057291 */ /* 0x000fc8000f8ec0ff */
[C---:B------:R-:W-:Y:S02]  /*0220*/  LEA R5, R2.reuse, UR4, 0x2 ;  /* 0x0000000402057c11 */ /* 0x040fe4000f8e10ff */
[----:B------:R-:W-:-:S03]  /*0230*/  LEA R4, R2, UR5, 0x2 ;  /* 0x0000000502047c11 */ /* 0x000fc6000f8e10ff */
[----:B------:R-:W-:Y:S04]  /*0240*/  STS [R5], R8 ;  /* 0x0000000805007388 */ /* 0x000fe80000000800 */
[----:B------:R-:W-:Y:S01]  /*0250*/  STS [R4], R11 ;  /* 0x0000000b04007388 */ /* 0x000fe20000000800 */
[----:B------:R-:W-:Y:S06]  /*0260*/  BAR.SYNC.DEFER_BLOCKING 0x0 ;  /* 0x0000000000007b1d */ /* 0x000fec0000010000 */
[----:B------:R-:W-:Y:S04]  /*0270*/  @!P0 LDS R9, [R5] ;  /* 0x0000000005098984 */ /* 0x000fe80000000800 */
[----:B------:R-:W0:Y:S04]  /*0280*/  @!P0 LDS R10, [R5+0x200] ;  /* 0x00020000050a8984 */ /* 0x000e280000000800 */
[----:B------:R-:W-:Y:S04]  /*0290*/  @!P0 LDS R12, [R4] ;  /* 0x00000000040c8984 */ /* 0x000fe80000000800 */
[----:B------:R-:W1:Y:S01]  /*02a0*/  @!P0 LDS R13, [R4+0x200] ;  /* 0x00020000040d8984 */ /* 0x000e620000000800 */
[----:B0-----:R-:W-:Y:S01]  /*02b0*/  @!P0 VIMNMX R6, PT, PT, R9, R10, PT ;  /* 0x0000000a09068248 */ /* 0x001fe20003fe0100 */
[----:B------:R-:W-:Y:S01]  /*02c0*/  BAR.SYNC.DEFER_BLOCKING 0x0 ;  /* 0x0000000000007b1d */ /* 0x000fe20000010000 */
[----:B-1----:R-:W-:-:S05]  /*02d0*/  @!P0 VIMNMX R7, PT, PT, R12, R13, !PT ;  /* 0x0000000d0c078248 */ /* 0x002fca0007fe0100 */
[----:B------:R-:W-:Y:S04]  /*02e0*/  @!P0 STS [R5], R6 ;  /* 0x0000000605008388 */ /* 0x000fe80000000800 */
[----:B------:R-:W-:Y:S01]  /*02f0*/  @!P0 STS [R4], R7 ;  /* 0x0000000704008388 */ /* 0x000fe20000000800 */
[----:B------:R-:W-:Y:S01]  /*0300*/  BAR.SYNC.DEFER_BLOCKING 0x0 ;  /* 0x0000000000007b1d */ /* 0x000fe20000010000 */
[----:B------:R-:W-:-:S05]  /*0310*/  ISETP.GT.U32.AND P0, PT, R2, 0x1f, PT ;  /* 0x0000001f0200780c */ /* 0x000fca0003f04070 */
        /* <DEDUP_REMOVED lines=54> */
[----:B------:R-:W-:-:S05]  /*0680*/  ISETP.NE.AND P1, PT, R2, RZ, PT ;  /* 0x000000ff0200720c */ /* 0x000fca0003f25270 */
        /* <DEDUP_REMOVED lines=10> */
[----:B------:R-:W-:-:S04]  /*0730*/  ISETP.GE.U32.AND P0, PT, R3, UR10, PT ;  /* 0x0000000a03007c0c */ /* 0x000fc8000bf06070 */
[----:B------:R-:W-:Y:S01]  /*0740*/  ISETP.NE.OR P0, PT, R2, RZ, P0 ;  /* 0x000000ff0200720c */ /* 0x000fe20000705670 */
[----:B------:R-:W-:Y:S04]  /*0750*/  @!P1 LDS R8, [R5] ;  /* 0x0000000005089984 */ /* 0x000fe80000000800 */
[----:B------:R-:W0:Y:S04]  /*0760*/  @!P1 LDS R9, [UR4+0x4] ;  /* 0x00000404ff099984 */ /* 0x000e280008000800 */
[----:B------:R-:W-:Y:S04]  /*0770*/  @!P1 LDS R10, [R4] ;  /* 0x00000000040a9984 */ /* 0x000fe80000000800 */
[----:B------:R-:W1:Y:S01]  /*0780*/  @!P1 LDS R11, [UR4+0x404] ;  /* 0x00040404ff0b9984 */ /* 0x000e620008000800 */
[----:B0-----:R-:W-:Y:S01]  /*0790*/  @!P1 VIMNMX R6, PT, PT, R8, R9, PT ;  /* 0x0000000908069248 */ /* 0x001fe20003fe0100 */
[----:B------:R-:W-:Y:S01]  /*07a0*/  BAR.SYNC.DEFER_BLOCKING 0x0 ;  /* 0x0000000000007b1d */ /* 0x000fe20000010000 */
[----:B-1----:R-:W-:-:S05]  /*07b0*/  @!P1 VIMNMX R7, PT, PT, R10, R11, !PT ;  /* 0x0000000b0a079248 */ /* 0x002fca0007fe0100 */
[----:B------:R0:W-:Y:S04]  /*07c0*/  @!P1 STS [R5], R6 ;  /* 0x0000000605009388 */ /* 0x0001e80000000800 */
[----:B------:R0:W-:Y:S01]  /*07d0*/  @!P1 STS [R4], R7 ;  /* 0x0000000704009388 */ /* 0x0001e20000000800 */
[----:B------:R-:W-:Y:S06]  /*07e0*/  BAR.SYNC.DEFER_BLOCKING 0x0 ;  /* 0x0000000000007b1d */ /* 0x000fec0000010000 */
[----:B------:R-:W-:Y:S05]  /*07f0*/  @P0 EXIT ;  /* 0x000000000000094d */ /* 0x000fea0003800000 */
[----:B0-----:R-:W0:Y:S01]  /*0800*/  LDS R5, [UR4] ;  /* 0x00000004ff057984 */ /* 0x001e220008000800 */
[----:B------:R-:W1:Y:S01]  /*0810*/  LDC.64 R2, c[0x0][0x390] ;  /* 0x0000e400ff027b82 */ /* 0x000e620000000a00 */
[----:B------:R-:W-:Y:S02]  /*0820*/  IMAD.SHL.U32 R7, R0, 0x2, RZ ;  /* 0x0000000200077824 */ /* 0x000fe400078e00ff */
[----:B------:R-:W2:Y:S02]  /*0830*/  LDS R9, [UR4+0x400] ;  /* 0x00040004ff097984 */ /* 0x000ea40008000800 */
[----:B-1----:R-:W-:-:S05]  /*0840*/  IMAD.WIDE.U32 R2, R7, 0x4, R2 ;  /* 0x0000000407027825 */ /* 0x002fca00078e0002 */
[----:B0-----:R-:W-:Y:S04]  /*0850*/  STG.E desc[UR8][R2.64], R5 ;  /* 0x0000000502007986 */ /* 0x001fe8000c101908 */
[----:B--2---:R-:W-:Y:S01]  /*0860*/  STG.E desc[UR8][R2.64+0x4], R9 ;  /* 0x0000040902007986 */ /* 0x004fe2000c101908 */
[----:B------:R-:W-:Y:S05]  /*0870*/  EXIT ;  /* 0x000000000000794d */ /* 0x000fea0003800000 */
.L_x_3:
[----:B------:R-:W-:-:S00]  /*0880*/  BRA `(.L_x_3) ;  /* 0xfffffffc00fc7947 */ /* 0x000fc0000383ffff */
[----:B------:R-:W-:-:S00]  /*0890*/  NOP ;  /* 0x0000000000007918 */ /* 0x000fc00000000000 */
        /* <DEDUP_REMOVED lines=14> */
.L_x_4:


//--------------------- .nv.shared._Z16_hawk_minmax_gpuPiiS_ --------------------------
	.section	.nv.shared._Z16_hawk_minmax_gpuPiiS_,"aw",@nobits
	.sectionflags	@""
	.align	4
.nv.shared._Z16_hawk_minmax_gpuPiiS_:
	.zero		3072


//--------------------- .nv.shared.reserved.0     --------------------------
	.section	.nv.shared.reserved.0,"aw",@nobits
	.weak		__nv_reservedSMEM_offset_0_alias
	.size		__nv_reservedSMEM_offset_0_alias, 0, 64
	.other		__nv_reservedSMEM_offset_0_alias,@"STO_CUDA_RESERVED_SHARED STV_DEFAULT"
__nv_reservedSMEM_offset_0_alias:
	.zero		0
	.zero		64


//--------------------- .nv.global                --------------------------
	.section	.nv.global,"aw",@nobits
	.align	4
.nv.global:
	.type		final_result,@object
	.size		final_result,(_partial_results - final_result)
	.other		final_result,@"STV_DEFAULT STO_CUDA_MANAGED"
final_result:
	.zero		8
	.type		_partial_results,@object
	.size		_partial_results,(source - _partial_results)
	.other		_partial_results,@"STV_DEFAULT STO_CUDA_MANAGED"
_partial_results:
	.zero		312504
	.type		source,@object
	.size		source,(.L_0 - source)
	.other		source,@"STV_DEFAULT STO_CUDA_MANAGED"
source:
	.zero		40000000
.L_0:


//--------------------- .nv.constant0._Z16_hawk_minmax_gpuPiiS_ --------------------------
	.section	.nv.constant0._Z16_hawk_minmax_gpuPiiS_,"a",@progbits
	.sectionflags	@""
	.align	4
.nv.constant0._Z16_hawk_minmax_gpuPiiS_:
	.zero		920


//--------------------- SYMBOLS --------------------------

	.type		.nv.reservedSmem.offset0,@object
	.size		.nv.reservedSmem.offset0,0x4
	.type		.nv.reservedSmem.cap,@object
	.size		.nv.reservedSmem.cap,0x4
